//
// Generated by NVIDIA NVVM Compiler
//
// Compiler Build ID: CL-36424714
// Cuda compilation tools, release 13.0, V13.0.88
// Based on NVVM 20.0.0
//

.version 9.0
.target sm_100
.address_size 64

	// .globl	_Z14_auto_kernel_0PA2_A4_i

.visible .entry _Z14_auto_kernel_0PA2_A4_i(
	.param .u64 .ptr .align 1 _Z14_auto_kernel_0PA2_A4_i_param_0
)
{
	.reg .pred 	%p<10>;
	.reg .b32 	%r<18>;
	.reg .b64 	%rd<9>;

	ld.param.u64 	%rd1, [_Z14_auto_kernel_0PA2_A4_i_param_0];
	mov.u32 	%r4, %ctaid.x;
	mov.u32 	%r5, %ntid.x;
	mov.u32 	%r6, %tid.x;
	mad.lo.s32 	%r1, %r4, %r5, %r6;
	mov.u32 	%r7, %ctaid.y;
	mov.u32 	%r8, %ntid.y;
	mov.u32 	%r9, %tid.y;
	mad.lo.s32 	%r2, %r7, %r8, %r9;
	mov.u32 	%r10, %ctaid.z;
	mov.u32 	%r11, %ntid.z;
	mov.u32 	%r12, %tid.z;
	mad.lo.s32 	%r3, %r10, %r11, %r12;
	setp.eq.s32 	%p1, %r1, 0;
	@%p1 bra 	$L__BB0_4;
	setp.eq.s32 	%p2, %r2, 0;
	setp.eq.s32 	%p3, %r3, 0;
	or.pred  	%p4, %p2, %p3;
	setp.gt.s32 	%p5, %r1, 100;
	or.pred  	%p6, %p5, %p4;
	@%p6 bra 	$L__BB0_4;
	setp.gt.u32 	%p7, %r2, 2;
	setp.gt.u32 	%p8, %r3, 15;
	or.pred  	%p9, %p7, %p8;
	@%p9 bra 	$L__BB0_4;
	shl.b32 	%r13, %r1, 1;
	cvta.to.global.u64 	%rd2, %rd1;
	mul.wide.s32 	%rd3, %r13, 32;
	add.s64 	%rd4, %rd2, %rd3;
	shl.b32 	%r14, %r2, 1;
	add.s32 	%r15, %r14, -1;
	mul.wide.u32 	%rd5, %r15, 16;
	add.s64 	%rd6, %rd4, %rd5;
	sub.s32 	%r16, 16, %r3;
	mul.wide.u32 	%rd7, %r16, 4;
	add.s64 	%rd8, %rd6, %rd7;
	ld.global.u32 	%r17, [%rd8+-32];
	st.global.u32 	[%rd8+-80], %r17;
$L__BB0_4:
	ret;

}


// ===== COMPILED SASS (sm_100) =====

	.target	sm_100

	.elftype	@"ET_EXEC"


//--------------------- .note.nv.tkinfo           --------------------------
	.section	.note.nv.tkinfo,"",@"SHT_NOTE"
	.sectionflags	@"SHF_NOTE_NV_TKINFO"
	.tkinfo
        /*0018*/ 	.word	0x00000002
        /*0030*/ 	.string	""
        /*0030*/ 	.string	"ptxas"
        /*0030*/ 	.string	"Cuda compilation tools, release 13.0, V13.0.88"
        /*0030*/ 	.string	"Build cuda_13.0.r13.0/compiler.36424714_0"
        /*0030*/ 	.string	"-arch sm_100 -m 64 "



//--------------------- .note.nv.cuinfo           --------------------------
	.section	.note.nv.cuinfo,"",@"SHT_NOTE"
	.sectionflags	@"SHF_NOTE_NV_CUINFO"
        /*0018*/ 	.short	0x0002
        /*001a*/ 	.short	0x0064
        /*001c*/ 	.short	0x0082
	.zero		2


//--------------------- .nv.info                  --------------------------
	.section	.nv.info,"",@"SHT_CUDA_INFO"
	.align	4


	//----- nvinfo : EIATTR_REGCOUNT
	.align		4
        /*0000*/ 	.byte	0x04, 0x2f
        /*0002*/ 	.short	(.L_1 - .L_0)
	.align		4
.L_0:
        /*0004*/ 	.word	index@(_Z14_auto_kernel_0PA2_A4_i)
        /*0008*/ 	.word	0x0000000a


	//----- nvinfo : EIATTR_FRAME_SIZE
	.align		4
.L_1:
        /*000c*/ 	.byte	0x04, 0x11
        /*000e*/ 	.short	(.L_3 - .L_2)
	.align		4
.L_2:
        /*0010*/ 	.word	index@(_Z14_auto_kernel_0PA2_A4_i)
        /*0014*/ 	.word	0x00000000


	//----- nvinfo : EIATTR_MIN_STACK_SIZE
	.align		4
.L_3:
        /*0018*/ 	.byte	0x04, 0x12
        /*001a*/ 	.short	(.L_5 - .L_4)
	.align		4
.L_4:
        /*001c*/ 	.word	index@(_Z14_auto_kernel_0PA2_A4_i)
        /*0020*/ 	.word	0x00000000
.L_5:


//--------------------- .nv.compat                --------------------------
	.section	.nv.compat,"",@"SHT_CUDA_COMPAT_INFO"
	.align	4
        /*0000*/ 	.byte	0x02, 0x09, 0x00, 0x00, 0x02, 0x02, 0x01, 0x00, 0x02, 0x05, 0x05, 0x00, 0x03, 0x07, 0x01, 0x01
        /*0010*/ 	.byte	0x02, 0x03, 0x00, 0x00, 0x02, 0x06, 0x01, 0x00, 0x04, 0x0b, 0x08, 0x00, 0x09, 0x00, 0x00, 0x00
        /*0020*/ 	.byte	0x00, 0x00, 0x00, 0x00


//--------------------- .nv.info._Z14_auto_kernel_0PA2_A4_i --------------------------
	.section	.nv.info._Z14_auto_kernel_0PA2_A4_i,"",@"SHT_CUDA_INFO"
	.sectionflags	@""
	.align	4


	//----- nvinfo : EIATTR_CUDA_API_VERSION
	.align		4
        /*0000*/ 	.byte	0x04, 0x37
        /*0002*/ 	.short	(.L_7 - .L_6)
.L_6:
        /*0004*/ 	.word	0x00000082


	//----- nvinfo : EIATTR_KPARAM_INFO
	.align		4
.L_7:
        /*0008*/ 	.byte	0x04, 0x17
        /*000a*/ 	.short	(.L_9 - .L_8)
.L_8:
        /*000c*/ 	.word	0x00000000
        /*0010*/ 	.short	0x0000
        /*0012*/ 	.short	0x0000
        /*0014*/ 	.byte	0x00, 0xf5, 0x21, 0x00


	//----- nvinfo : EIATTR_SPARSE_MMA_MASK
	.align		4
.L_9:
        /*0018*/ 	.byte	0x03, 0x50
        /*001a*/ 	.short	0x0000


	//----- nvinfo : EIATTR_MAXREG_COUNT
	.align		4
        /*001c*/ 	.byte	0x03, 0x1b
        /*001e*/ 	.short	0x00ff


	//----- nvinfo : EIATTR_MERCURY_ISA_VERSION
	.align		4
        /*0020*/ 	.byte	0x03, 0x5f
        /*0022*/ 	.short	0x0101


	//----- nvinfo : EIATTR_VRC_CTA_INIT_COUNT
	.align		4
        /*0024*/ 	.byte	0x02, 0x4a
	.zero		1
	.zero		1


	//----- nvinfo : EIATTR_EXIT_INSTR_OFFSETS
	.align		4
        /*0028*/ 	.byte	0x04, 0x1c
        /*002a*/ 	.short	(.L_11 - .L_10)


	//   ....[0]....
.L_10:
        /*002c*/ 	.word	0x000000e0


	//   ....[1]....
        /*0030*/ 	.word	0x00000120


	//   ....[2]....
        /*0034*/ 	.word	0x00000150


	//   ....[3]....
        /*0038*/ 	.word	0x00000200


	//----- nvinfo : EIATTR_CBANK_PARAM_SIZE
	.align		4
.L_11:
        /*003c*/ 	.byte	0x03, 0x19
        /*003e*/ 	.short	0x0008


	//----- nvinfo : EIATTR_PARAM_CBANK
	.align		4
        /*0040*/ 	.byte	0x04, 0x0a
        /*0042*/ 	.short	(.L_13 - .L_12)
	.align		4
.L_12:
        /*0044*/ 	.word	index@(.nv.constant0._Z14_auto_kernel_0PA2_A4_i)
        /*0048*/ 	.short	0x0380
        /*004a*/ 	.short	0x0008


	//----- nvinfo : EIATTR_SW_WAR
	.align		4
.L_13:
        /*004c*/ 	.byte	0x04, 0x36
        /*004e*/ 	.short	(.L_15 - .L_14)
.L_14:
        /*0050*/ 	.word	0x00000008
.L_15:


//--------------------- .nv.callgraph             --------------------------
	.section	.nv.callgraph,"",@"SHT_CUDA_CALLGRAPH"
	.align	4
	.sectionentsize	8
	.align		4
        /*0000*/ 	.word	0x00000000
	.align		4
        /*0004*/ 	.word	0xffffffff
	.align		4
        /*0008*/ 	.word	0x00000000
	.align		4
        /*000c*/ 	.word	0xfffffffe
	.align		4
        /*0010*/ 	.word	0x00000000
	.align		4
        /*0014*/ 	.word	0xfffffffd
	.align		4
        /*0018*/ 	.word	0x00000000
	.align		4
        /*001c*/ 	.word	0xfffffffc


//--------------------- .text._Z14_auto_kernel_0PA2_A4_i --------------------------
	.section	.text._Z14_auto_kernel_0PA2_A4_i,"ax",@progbits
	.align	128
        .global         _Z14_auto_kernel_0PA2_A4_i
        .type           _Z14_auto_kernel_0PA2_A4_i,@function
        .size           _Z14_auto_kernel_0PA2_A4_i,(.L_x_1 - _Z14_auto_kernel_0PA2_A4_i)
        .other          _Z14_auto_kernel_0PA2_A4_i,@"STO_CUDA_ENTRY STV_DEFAULT"
_Z14_auto_kernel_0PA2_A4_i:
.text._Z14_auto_kernel_0PA2_A4_i:
[----:B------:R-:W-:Y:S01]  /*0000*/  LDC R1, c[0x0][0x37c] ;  /* 0x0000df00ff017b82 */ /* 0x000fe20000000800 */
[----:B------:R-:W0:Y:S07]  /*0010*/  S2R R3, SR_TID.X ;  /* 0x0000000000037919 */ /* 0x000e2e0000002100 */
[----:B------:R-:W0:Y:S01]  /*0020*/  S2UR UR4, SR_CTAID.X ;  /* 0x00000000000479c3 */ /* 0x000e220000002500 */
[----:B------:R-:W1:Y:S01]  /*0030*/  S2R R5, SR_TID.Y ;  /* 0x0000000000057919 */ /* 0x000e620000002200 */
[----:B------:R-:W2:Y:S06]  /*0040*/  S2R R7, SR_TID.Z ;  /* 0x0000000000077919 */ /* 0x000eac0000002300 */
[----:B------:R-:W0:Y:S08]  /*0050*/  LDC R0, c[0x0][0x360] ;  /* 0x0000d800ff007b82 */ /* 0x000e300000000800 */
[----:B------:R-:W1:Y:S08]  /*0060*/  S2UR UR5, SR_CTAID.Y ;  /* 0x00000000000579c3 */ /* 0x000e700000002600 */
[----:B------:R-:W1:Y:S08]  /*0070*/  LDC R4, c[0x0][0x364] ;  /* 0x0000d900ff047b82 */ /* 0x000e700000000800 */
[----:B------:R-:W2:Y:S01]  /*0080*/  S2UR UR6, SR_CTAID.Z ;  /* 0x00000000000679c3 */ /* 0x000ea20000002700 */
[----:B0-----:R-:W-:-:S05]  /*0090*/  IMAD R0, R0, UR4, R3 ;  /* 0x0000000400007c24 */ /* 0x001fca000f8e0203 */
[----:B------:R-:W-:Y:S02]  /*00a0*/  ISETP.NE.AND P0, PT, R0, RZ, PT ;  /* 0x000000ff0000720c */ /* 0x000fe40003f05270 */
[----:B------:R-:W2:Y:S01]  /*00b0*/  LDC R2, c[0x0][0x368] ;  /* 0x0000da00ff027b82 */ /* 0x000ea20000000800 */
[----:B-1----:R-:W-:Y:S02]  /*00c0*/  IMAD R4, R4, UR5, R5 ;  /* 0x0000000504047c24 */ /* 0x002fe4000f8e0205 */
[----:B--2---:R-:W-:-:S08]  /*00d0*/  IMAD R5, R2, UR6, R7 ;  /* 0x0000000602057c24 */ /* 0x004fd0000f8e0207 */
[----:B------:R-:W-:Y:S05]  /*00e0*/  @!P0 EXIT ;  /* 0x000000000000894d */ /* 0x000fea0003800000 */
[----:B------:R-:W-:-:S04]  /*00f0*/  ISETP.NE.AND P0, PT, R5, RZ, PT ;  /* 0x000000ff0500720c */ /* 0x000fc80003f05270 */
[----:B------:R-:W-:-:S04]  /*0100*/  ISETP.EQ.OR P0, PT, R4, RZ, !P0 ;  /* 0x000000ff0400720c */ /* 0x000fc80004702670 */
[----:B------:R-:W-:-:S13]  /*0110*/  ISETP.GT.OR P0, PT, R0, 0x64, P0 ;  /* 0x000000640000780c */ /* 0x000fda0000704670 */
[----:B------:R-:W-:Y:S05]  /*0120*/  @P0 EXIT ;  /* 0x000000000000094d */ /* 0x000fea0003800000 */
[----:B------:R-:W-:-:S04]  /*0130*/  ISETP.GT.U32.AND P0, PT, R5, 0xf, PT ;  /* 0x0000000f0500780c */ /* 0x000fc80003f04070 */
[----:B------:R-:W-:-:S13]  /*0140*/  ISETP.GT.U32.OR P0, PT, R4, 0x2, P0 ;  /* 0x000000020400780c */ /* 0x000fda0000704470 */
[----:B------:R-:W-:Y:S05]  /*0150*/  @P0 EXIT ;  /* 0x000000000000094d */ /* 0x000fea0003800000 */
[----:B------:R-:W0:Y:S01]  /*0160*/  LDC.64 R2, c[0x0][0x380] ;  /* 0x0000e000ff027b82 */ /* 0x000e220000000a00 */
[----:B------:R-:W-:Y:S01]  /*0170*/  IMAD.SHL.U32 R7, R0, 0x2, RZ ;  /* 0x0000000200077824 */ /* 0x000fe200078e00ff */
[----:B------:R-:W1:Y:S01]  /*0180*/  LDCU.64 UR4, c[0x0][0x358] ;  /* 0x00006b00ff0477ac */ /* 0x000e620008000a00 */
[----:B------:R-:W-:Y:S02]  /*0190*/  IADD3 R5, PT, PT, -R5, 0x10, RZ ;  /* 0x0000001005057810 */ /* 0x000fe40007ffe1ff */
[----:B0-----:R-:W-:Y:S01]  /*01a0*/  IMAD.WIDE R2, R7, 0x20, R2 ;  /* 0x0000002007027825 */ /* 0x001fe200078e0202 */
[----:B------:R-:W-:-:S05]  /*01b0*/  LEA R7, R4, 0xffffffff, 0x1 ;  /* 0xffffffff04077811 */ /* 0x000fca00078e08ff */
[----:B------:R-:W-:-:S04]  /*01c0*/  IMAD.WIDE.U32 R2, R7, 0x10, R2 ;  /* 0x0000001007027825 */ /* 0x000fc800078e0002 */
[----:B------:R-:W-:-:S05]  /*01d0*/  IMAD.WIDE.U32 R2, R5, 0x4, R2 ;  /* 0x0000000405027825 */ /* 0x000fca00078e0002 */
[----:B-1----:R-:W2:Y:S04]  /*01e0*/  LDG.E R5, desc[UR4][R2.64+-0x20] ;  /* 0xffffe00402057981 */ /* 0x002ea8000c1e1900 */
[----:B--2---:R-:W-:Y:S01]  /*01f0*/  STG.E desc[UR4][R2.64+-0x50], R5 ;  /* 0xffffb00502007986 */ /* 0x004fe2000c101904 */
[----:B------:R-:W-:Y:S05]  /*0200*/  EXIT ;  /* 0x000000000000794d */ /* 0x000fea0003800000 */
.L_x_0:
[----:B------:R-:W-:-:S00]  /*0210*/  BRA `(.L_x_0) ;  /* 0xfffffffc00fc7947 */ /* 0x000fc0000383ffff */
[----:B------:R-:W-:-:S00]  /*0220*/  NOP ;  /* 0x0000000000007918 */ /* 0x000fc00000000000 */
        /* <DEDUP_REMOVED lines=13> */
.L_x_1:


//--------------------- .nv.shared.reserved.0     --------------------------
	.section	.nv.shared.reserved.0,"aw",@nobits
	.weak		__nv_reservedSMEM_offset_0_alias
	.size		__nv_reservedSMEM_offset_0_alias, 0, 64
	.other		__nv_reservedSMEM_offset_0_alias,@"STO_CUDA_RESERVED_SHARED STV_DEFAULT"
__nv_reservedSMEM_offset_0_alias:
	.zero		0
	.zero		64


//--------------------- .nv.constant0._Z14_auto_kernel_0PA2_A4_i --------------------------
	.section	.nv.constant0._Z14_auto_kernel_0PA2_A4_i,"a",@progbits
	.sectionflags	@""
	.align	4
.nv.constant0._Z14_auto_kernel_0PA2_A4_i:
	.zero		904


//--------------------- SYMBOLS --------------------------

	.type		.nv.reservedSmem.offset0,@object
	.size		.nv.reservedSmem.offset0,0x4
